//
// Generated by NVIDIA NVVM Compiler
//
// Compiler Build ID: CL-36424714
// Cuda compilation tools, release 13.0, V13.0.88
// Based on NVVM 20.0.0
//

.version 9.0
.target sm_100
.address_size 64

	// .globl	_Z13merge_co_rankPiiS_iS_

.visible .entry _Z13merge_co_rankPiiS_iS_(
	.param .u64 .ptr .align 1 _Z13merge_co_rankPiiS_iS__param_0,
	.param .u32 _Z13merge_co_rankPiiS_iS__param_1,
	.param .u64 .ptr .align 1 _Z13merge_co_rankPiiS_iS__param_2,
	.param .u32 _Z13merge_co_rankPiiS_iS__param_3,
	.param .u64 .ptr .align 1 _Z13merge_co_rankPiiS_iS__param_4
)
{
	.reg .pred 	%p<40>;
	.reg .b32 	%r<176>;
	.reg .b64 	%rd<55>;

	ld.param.u64 	%rd13, [_Z13merge_co_rankPiiS_iS__param_0];
	ld.param.u32 	%r69, [_Z13merge_co_rankPiiS_iS__param_1];
	ld.param.u64 	%rd14, [_Z13merge_co_rankPiiS_iS__param_2];
	ld.param.u32 	%r70, [_Z13merge_co_rankPiiS_iS__param_3];
	ld.param.u64 	%rd12, [_Z13merge_co_rankPiiS_iS__param_4];
	cvta.to.global.u64 	%rd1, %rd14;
	cvta.to.global.u64 	%rd2, %rd13;
	mov.u32 	%r71, %tid.x;
	mov.u32 	%r72, %ntid.x;
	mov.u32 	%r73, %ctaid.x;
	mad.lo.s32 	%r74, %r72, %r73, %r71;
	add.s32 	%r75, %r70, %r69;
	add.s32 	%r76, %r75, -1;
	mov.u32 	%r77, %nctaid.x;
	mul.lo.s32 	%r78, %r72, %r77;
	div.u32 	%r79, %r76, %r78;
	mad.lo.s32 	%r1, %r74, %r79, %r74;
	add.s32 	%r80, %r79, %r1;
	add.s32 	%r81, %r80, 1;
	min.s32 	%r2, %r81, %r75;
	add.s32 	%r3, %r69, -1;
	min.s32 	%r149, %r1, %r3;
	setp.lt.s32 	%p1, %r1, %r70;
	sub.s32 	%r82, %r1, %r70;
	selp.b32 	%r150, 0, %r82, %p1;
	setp.ge.s32 	%p2, %r150, %r149;
	@%p2 bra 	$L__BB0_7;
$L__BB0_1:
	add.s32 	%r83, %r150, %r149;
	add.s32 	%r84, %r83, 1;
	shr.u32 	%r85, %r84, 31;
	add.s32 	%r86, %r84, %r85;
	shr.s32 	%r87, %r86, 1;
	sub.s32 	%r9, %r1, %r87;
	setp.lt.s32 	%p3, %r83, 1;
	setp.ge.s32 	%p4, %r9, %r70;
	mul.wide.s32 	%rd15, %r87, 4;
	add.s64 	%rd3, %rd2, %rd15;
	or.pred  	%p5, %p3, %p4;
	@%p5 bra 	$L__BB0_3;
	add.s32 	%r147, %r87, -1;
	ld.global.u32 	%r88, [%rd3+-4];
	mul.wide.s32 	%rd16, %r9, 4;
	add.s64 	%rd17, %rd1, %rd16;
	ld.global.u32 	%r89, [%rd17];
	setp.gt.s32 	%p6, %r88, %r89;
	@%p6 bra 	$L__BB0_6;
$L__BB0_3:
	setp.lt.s32 	%p7, %r9, 1;
	setp.ge.s32 	%p8, %r87, %r69;
	or.pred  	%p9, %p8, %p7;
	@%p9 bra 	$L__BB0_7;
	ld.global.u32 	%r90, [%rd3];
	add.s32 	%r91, %r9, -1;
	mul.wide.u32 	%rd18, %r91, 4;
	add.s64 	%rd19, %rd1, %rd18;
	ld.global.u32 	%r92, [%rd19];
	setp.gt.s32 	%p10, %r90, %r92;
	@%p10 bra 	$L__BB0_7;
	add.s32 	%r150, %r87, 1;
	mov.u32 	%r147, %r149;
$L__BB0_6:
	setp.lt.s32 	%p11, %r150, %r147;
	mov.u32 	%r149, %r147;
	@%p11 bra 	$L__BB0_1;
$L__BB0_7:
	add.s32 	%r93, %r149, %r150;
	add.s32 	%r94, %r93, 1;
	shr.u32 	%r95, %r94, 31;
	add.s32 	%r96, %r94, %r95;
	shr.s32 	%r16, %r96, 1;
	min.s32 	%r155, %r2, %r3;
	setp.lt.s32 	%p12, %r2, %r70;
	sub.s32 	%r97, %r2, %r70;
	selp.b32 	%r156, 0, %r97, %p12;
	setp.ge.s32 	%p13, %r156, %r155;
	@%p13 bra 	$L__BB0_14;
$L__BB0_8:
	add.s32 	%r98, %r156, %r155;
	add.s32 	%r99, %r98, 1;
	shr.u32 	%r100, %r99, 31;
	add.s32 	%r101, %r99, %r100;
	shr.s32 	%r102, %r101, 1;
	sub.s32 	%r22, %r2, %r102;
	setp.lt.s32 	%p14, %r98, 1;
	setp.ge.s32 	%p15, %r22, %r70;
	mul.wide.s32 	%rd20, %r102, 4;
	add.s64 	%rd4, %rd2, %rd20;
	or.pred  	%p16, %p14, %p15;
	@%p16 bra 	$L__BB0_10;
	add.s32 	%r153, %r102, -1;
	ld.global.u32 	%r103, [%rd4+-4];
	mul.wide.s32 	%rd21, %r22, 4;
	add.s64 	%rd22, %rd1, %rd21;
	ld.global.u32 	%r104, [%rd22];
	setp.gt.s32 	%p17, %r103, %r104;
	@%p17 bra 	$L__BB0_13;
$L__BB0_10:
	setp.lt.s32 	%p18, %r22, 1;
	setp.ge.s32 	%p19, %r102, %r69;
	or.pred  	%p20, %p19, %p18;
	@%p20 bra 	$L__BB0_14;
	ld.global.u32 	%r105, [%rd4];
	add.s32 	%r106, %r22, -1;
	mul.wide.u32 	%rd23, %r106, 4;
	add.s64 	%rd24, %rd1, %rd23;
	ld.global.u32 	%r107, [%rd24];
	setp.gt.s32 	%p21, %r105, %r107;
	@%p21 bra 	$L__BB0_14;
	add.s32 	%r156, %r102, 1;
	mov.u32 	%r153, %r155;
$L__BB0_13:
	setp.lt.s32 	%p22, %r156, %r153;
	mov.u32 	%r155, %r153;
	@%p22 bra 	$L__BB0_8;
$L__BB0_14:
	add.s32 	%r109, %r155, %r156;
	add.s32 	%r110, %r109, 1;
	shr.u32 	%r111, %r110, 31;
	add.s32 	%r112, %r110, %r111;
	shr.s32 	%r29, %r112, 1;
	sub.s32 	%r113, %r1, %r16;
	sub.s32 	%r30, %r29, %r16;
	mul.wide.s32 	%rd25, %r113, 4;
	add.s64 	%rd5, %rd1, %rd25;
	add.s32 	%r114, %r113, %r29;
	sub.s32 	%r31, %r2, %r114;
	cvta.to.global.u64 	%rd26, %rd12;
	mul.wide.s32 	%rd27, %r1, 4;
	add.s64 	%rd6, %rd26, %rd27;
	min.s32 	%r116, %r30, %r31;
	setp.lt.s32 	%p23, %r116, 1;
	mov.b32 	%r160, 0;
	mov.u32 	%r161, %r160;
	mov.u32 	%r162, %r160;
	@%p23 bra 	$L__BB0_17;
	mul.wide.s32 	%rd28, %r16, 4;
	add.s64 	%rd7, %rd2, %rd28;
	mov.b32 	%r162, 0;
	mov.u32 	%r161, %r162;
	mov.u32 	%r160, %r162;
$L__BB0_16:
	mul.wide.u32 	%rd29, %r160, 4;
	add.s64 	%rd30, %rd7, %rd29;
	ld.global.u32 	%r118, [%rd30];
	mul.wide.u32 	%rd31, %r161, 4;
	add.s64 	%rd32, %rd5, %rd31;
	ld.global.u32 	%r120, [%rd32];
	setp.gt.s32 	%p24, %r118, %r120;
	setp.le.s32 	%p25, %r118, %r120;
	selp.u32 	%r122, 1, 0, %p25;
	add.s32 	%r160, %r160, %r122;
	selp.u32 	%r123, 1, 0, %p24;
	add.s32 	%r161, %r161, %r123;
	min.s32 	%r124, %r118, %r120;
	mul.wide.u32 	%rd33, %r162, 4;
	add.s64 	%rd34, %rd6, %rd33;
	st.global.u32 	[%rd34], %r124;
	add.s32 	%r162, %r162, 1;
	setp.lt.s32 	%p26, %r160, %r30;
	setp.lt.s32 	%p27, %r161, %r31;
	and.pred  	%p28, %p26, %p27;
	@%p28 bra 	$L__BB0_16;
$L__BB0_17:
	setp.eq.s32 	%p29, %r160, %r30;
	@%p29 bra 	$L__BB0_25;
	setp.ge.s32 	%p30, %r160, %r30;
	@%p30 bra 	$L__BB0_31;
	add.s32 	%r125, %r160, %r16;
	sub.s32 	%r126, %r29, %r125;
	and.b32  	%r41, %r126, 3;
	setp.eq.s32 	%p31, %r41, 0;
	mov.u32 	%r175, %r160;
	@%p31 bra 	$L__BB0_22;
	mul.wide.s32 	%rd35, %r16, 4;
	mul.wide.u32 	%rd36, %r160, 4;
	add.s64 	%rd37, %rd35, %rd36;
	add.s64 	%rd54, %rd2, %rd37;
	neg.s32 	%r163, %r41;
	add.s32 	%r175, %r160, %r41;
	mov.u32 	%r164, %r162;
$L__BB0_21:
	.pragma "nounroll";
	ld.global.u32 	%r127, [%rd54];
	add.s32 	%r162, %r164, 1;
	mul.wide.u32 	%rd38, %r164, 4;
	add.s64 	%rd39, %rd6, %rd38;
	st.global.u32 	[%rd39], %r127;
	add.s64 	%rd54, %rd54, 4;
	add.s32 	%r163, %r163, 1;
	setp.ne.s32 	%p32, %r163, 0;
	mov.u32 	%r164, %r162;
	@%p32 bra 	$L__BB0_21;
$L__BB0_22:
	sub.s32 	%r128, %r160, %r29;
	add.s32 	%r129, %r128, %r16;
	setp.gt.u32 	%p33, %r129, -4;
	@%p33 bra 	$L__BB0_31;
	mul.wide.s32 	%rd40, %r16, 4;
	add.s64 	%rd41, %rd40, %rd2;
	add.s64 	%rd11, %rd41, 8;
$L__BB0_24:
	mul.wide.s32 	%rd42, %r175, 4;
	add.s64 	%rd43, %rd11, %rd42;
	ld.global.u32 	%r130, [%rd43+-8];
	mul.wide.u32 	%rd44, %r162, 4;
	add.s64 	%rd45, %rd6, %rd44;
	st.global.u32 	[%rd45], %r130;
	ld.global.u32 	%r131, [%rd43+-4];
	st.global.u32 	[%rd45+4], %r131;
	ld.global.u32 	%r132, [%rd43];
	st.global.u32 	[%rd45+8], %r132;
	add.s32 	%r175, %r175, 4;
	ld.global.u32 	%r133, [%rd43+4];
	add.s32 	%r162, %r162, 4;
	st.global.u32 	[%rd45+12], %r133;
	setp.lt.s32 	%p34, %r175, %r30;
	@%p34 bra 	$L__BB0_24;
	bra.uni 	$L__BB0_31;
$L__BB0_25:
	setp.ge.s32 	%p35, %r161, %r31;
	@%p35 bra 	$L__BB0_31;
	add.s32 	%r50, %r16, %r2;
	add.s32 	%r134, %r1, %r161;
	add.s32 	%r135, %r134, %r29;
	sub.s32 	%r136, %r50, %r135;
	and.b32  	%r51, %r136, 3;
	setp.eq.s32 	%p36, %r51, 0;
	mov.u32 	%r173, %r161;
	@%p36 bra 	$L__BB0_29;
	neg.s32 	%r167, %r51;
	mov.u32 	%r168, %r162;
	mov.u32 	%r169, %r161;
$L__BB0_28:
	.pragma "nounroll";
	add.s32 	%r173, %r169, 1;
	mul.wide.s32 	%rd46, %r169, 4;
	add.s64 	%rd47, %rd5, %rd46;
	ld.global.u32 	%r137, [%rd47];
	add.s32 	%r162, %r168, 1;
	mul.wide.u32 	%rd48, %r168, 4;
	add.s64 	%rd49, %rd6, %rd48;
	st.global.u32 	[%rd49], %r137;
	add.s32 	%r167, %r167, 1;
	setp.ne.s32 	%p37, %r167, 0;
	mov.u32 	%r168, %r162;
	mov.u32 	%r169, %r173;
	@%p37 bra 	$L__BB0_28;
$L__BB0_29:
	sub.s32 	%r138, %r1, %r50;
	add.s32 	%r139, %r161, %r29;
	add.s32 	%r140, %r138, %r139;
	setp.gt.u32 	%p38, %r140, -4;
	@%p38 bra 	$L__BB0_31;
$L__BB0_30:
	mul.wide.s32 	%rd50, %r173, 4;
	add.s64 	%rd51, %rd5, %rd50;
	ld.global.u32 	%r141, [%rd51];
	mul.wide.u32 	%rd52, %r162, 4;
	add.s64 	%rd53, %rd6, %rd52;
	st.global.u32 	[%rd53], %r141;
	ld.global.u32 	%r142, [%rd51+4];
	st.global.u32 	[%rd53+4], %r142;
	ld.global.u32 	%r143, [%rd51+8];
	st.global.u32 	[%rd53+8], %r143;
	add.s32 	%r173, %r173, 4;
	ld.global.u32 	%r144, [%rd51+12];
	add.s32 	%r162, %r162, 4;
	st.global.u32 	[%rd53+12], %r144;
	setp.lt.s32 	%p39, %r173, %r31;
	@%p39 bra 	$L__BB0_30;
$L__BB0_31:
	ret;

}


// ===== COMPILED SASS (sm_100) =====

	.target	sm_100

	.elftype	@"ET_EXEC"


//--------------------- .note.nv.tkinfo           --------------------------
	.section	.note.nv.tkinfo,"",@"SHT_NOTE"
	.sectionflags	@"SHF_NOTE_NV_TKINFO"
	.tkinfo
        /*0018*/ 	.word	0x00000002
        /*0030*/ 	.string	""
        /*0030*/ 	.string	"ptxas"
        /*0030*/ 	.string	"Cuda compilation tools, release 13.0, V13.0.88"
        /*0030*/ 	.string	"Build cuda_13.0.r13.0/compiler.36424714_0"
        /*0030*/ 	.string	"-arch sm_100 -m 64 "



//--------------------- .note.nv.cuinfo           --------------------------
	.section	.note.nv.cuinfo,"",@"SHT_NOTE"
	.sectionflags	@"SHF_NOTE_NV_CUINFO"
        /*0018*/ 	.short	0x0002
        /*001a*/ 	.short	0x0064
        /*001c*/ 	.short	0x0082
	.zero		2


//--------------------- .nv.info                  --------------------------
	.section	.nv.info,"",@"SHT_CUDA_INFO"
	.align	4


	//----- nvinfo : EIATTR_REGCOUNT
	.align		4
        /*0000*/ 	.byte	0x04, 0x2f
        /*0002*/ 	.short	(.L_1 - .L_0)
	.align		4
.L_0:
        /*0004*/ 	.word	index@(_Z13merge_co_rankPiiS_iS_)
        /*0008*/ 	.word	0x0000001c


	//----- nvinfo : EIATTR_FRAME_SIZE
	.align		4
.L_1:
        /*000c*/ 	.byte	0x04, 0x11
        /*000e*/ 	.short	(.L_3 - .L_2)
	.align		4
.L_2:
        /*0010*/ 	.word	index@(_Z13merge_co_rankPiiS_iS_)
        /*0014*/ 	.word	0x00000000


	//----- nvinfo : EIATTR_MIN_STACK_SIZE
	.align		4
.L_3:
        /*0018*/ 	.byte	0x04, 0x12
        /*001a*/ 	.short	(.L_5 - .L_4)
	.align		4
.L_4:
        /*001c*/ 	.word	index@(_Z13merge_co_rankPiiS_iS_)
        /*0020*/ 	.word	0x00000000
.L_5:


//--------------------- .nv.compat                --------------------------
	.section	.nv.compat,"",@"SHT_CUDA_COMPAT_INFO"
	.align	4
        /*0000*/ 	.byte	0x02, 0x09, 0x00, 0x00, 0x02, 0x02, 0x01, 0x00, 0x02, 0x05, 0x05, 0x00, 0x03, 0x07, 0x01, 0x01
        /*0010*/ 	.byte	0x02, 0x03, 0x00, 0x00, 0x02, 0x06, 0x01, 0x00, 0x04, 0x0b, 0x08, 0x00, 0x09, 0x00, 0x00, 0x00
        /*0020*/ 	.byte	0x00, 0x00, 0x00, 0x00


//--------------------- .nv.info._Z13merge_co_rankPiiS_iS_ --------------------------
	.section	.nv.info._Z13merge_co_rankPiiS_iS_,"",@"SHT_CUDA_INFO"
	.sectionflags	@""
	.align	4


	//----- nvinfo : EIATTR_CUDA_API_VERSION
	.align		4
        /*0000*/ 	.byte	0x04, 0x37
        /*0002*/ 	.short	(.L_7 - .L_6)
.L_6:
        /*0004*/ 	.word	0x00000082


	//----- nvinfo : EIATTR_KPARAM_INFO
	.align		4
.L_7:
        /*0008*/ 	.byte	0x04, 0x17
        /*000a*/ 	.short	(.L_9 - .L_8)
.L_8:
        /*000c*/ 	.word	0x00000000
        /*0010*/ 	.short	0x0004
        /*0012*/ 	.short	0x0020
        /*0014*/ 	.byte	0x00, 0xf5, 0x21, 0x00


	//----- nvinfo : EIATTR_KPARAM_INFO
	.align		4
.L_9:
        /*0018*/ 	.byte	0x04, 0x17
        /*001a*/ 	.short	(.L_11 - .L_10)
.L_10:
        /*001c*/ 	.word	0x00000000
        /*0020*/ 	.short	0x0003
        /*0022*/ 	.short	0x0018
        /*0024*/ 	.byte	0x00, 0xf0, 0x11, 0x00


	//----- nvinfo : EIATTR_KPARAM_INFO
	.align		4
.L_11:
        /*0028*/ 	.byte	0x04, 0x17
        /*002a*/ 	.short	(.L_13 - .L_12)
.L_12:
        /*002c*/ 	.word	0x00000000
        /*0030*/ 	.short	0x0002
        /*0032*/ 	.short	0x0010
        /*0034*/ 	.byte	0x00, 0xf5, 0x21, 0x00


	//----- nvinfo : EIATTR_KPARAM_INFO
	.align		4
.L_13:
        /*0038*/ 	.byte	0x04, 0x17
        /*003a*/ 	.short	(.L_15 - .L_14)
.L_14:
        /*003c*/ 	.word	0x00000000
        /*0040*/ 	.short	0x0001
        /*0042*/ 	.short	0x0008
        /*0044*/ 	.byte	0x00, 0xf0, 0x11, 0x00


	//----- nvinfo : EIATTR_KPARAM_INFO
	.align		4
.L_15:
        /*0048*/ 	.byte	0x04, 0x17
        /*004a*/ 	.short	(.L_17 - .L_16)
.L_16:
        /*004c*/ 	.word	0x00000000
        /*0050*/ 	.short	0x0000
        /*0052*/ 	.short	0x0000
        /*0054*/ 	.byte	0x00, 0xf5, 0x21, 0x00


	//----- nvinfo : EIATTR_SPARSE_MMA_MASK
	.align		4
.L_17:
        /*0058*/ 	.byte	0x03, 0x50
        /*005a*/ 	.short	0x0000


	//----- nvinfo : EIATTR_MAXREG_COUNT
	.align		4
        /*005c*/ 	.byte	0x03, 0x1b
        /*005e*/ 	.short	0x00ff


	//----- nvinfo : EIATTR_MERCURY_ISA_VERSION
	.align		4
        /*0060*/ 	.byte	0x03, 0x5f
        /*0062*/ 	.short	0x0101


	//----- nvinfo : EIATTR_VRC_CTA_INIT_COUNT
	.align		4
        /*0064*/ 	.byte	0x02, 0x4a
	.zero		1
	.zero		1


	//----- nvinfo : EIATTR_EXIT_INSTR_OFFSETS
	.align		4
        /*0068*/ 	.byte	0x04, 0x1c
        /*006a*/ 	.short	(.L_19 - .L_18)


	//   ....[0]....
.L_18:
        /*006c*/ 	.word	0x00000ae0


	//   ....[1]....
        /*0070*/ 	.word	0x00000ca0


	//   ....[2]....
        /*0074*/ 	.word	0x00000dd0


	//   ....[3]....
        /*0078*/ 	.word	0x00000df0


	//   ....[4]....
        /*007c*/ 	.word	0x00000fa0


	//   ....[5]....
        /*0080*/ 	.word	0x00001090


	//----- nvinfo : EIATTR_CRS_STACK_SIZE
	.align		4
.L_19:
        /*0084*/ 	.byte	0x04, 0x1e
        /*0086*/ 	.short	(.L_21 - .L_20)
.L_20:
        /*0088*/ 	.word	0x00000000


	//----- nvinfo : EIATTR_CBANK_PARAM_SIZE
	.align		4
.L_21:
        /*008c*/ 	.byte	0x03, 0x19
        /*008e*/ 	.short	0x0028


	//----- nvinfo : EIATTR_PARAM_CBANK
	.align		4
        /*0090*/ 	.byte	0x04, 0x0a
        /*0092*/ 	.short	(.L_23 - .L_22)
	.align		4
.L_22:
        /*0094*/ 	.word	index@(.nv.constant0._Z13merge_co_rankPiiS_iS_)
        /*0098*/ 	.short	0x0380
        /*009a*/ 	.short	0x0028


	//----- nvinfo : EIATTR_SW_WAR
	.align		4
.L_23:
        /*009c*/ 	.byte	0x04, 0x36
        /*009e*/ 	.short	(.L_25 - .L_24)
.L_24:
        /*00a0*/ 	.word	0x00000008
.L_25:


//--------------------- .nv.callgraph             --------------------------
	.section	.nv.callgraph,"",@"SHT_CUDA_CALLGRAPH"
	.align	4
	.sectionentsize	8
	.align		4
        /*0000*/ 	.word	0x00000000
	.align		4
        /*0004*/ 	.word	0xffffffff
	.align		4
        /*0008*/ 	.word	0x00000000
	.align		4
        /*000c*/ 	.word	0xfffffffe
	.align		4
        /*0010*/ 	.word	0x00000000
	.align		4
        /*0014*/ 	.word	0xfffffffd
	.align		4
        /*0018*/ 	.word	0x00000000
	.align		4
        /*001c*/ 	.word	0xfffffffc


//--------------------- .text._Z13merge_co_rankPiiS_iS_ --------------------------
	.section	.text._Z13merge_co_rankPiiS_iS_,"ax",@progbits
	.align	128
        .global         _Z13merge_co_rankPiiS_iS_
        .type           _Z13merge_co_rankPiiS_iS_,@function
        .size           _Z13merge_co_rankPiiS_iS_,(.L_x_26 - _Z13merge_co_rankPiiS_iS_)
        .other          _Z13merge_co_rankPiiS_iS_,@"STO_CUDA_ENTRY STV_DEFAULT"
_Z13merge_co_rankPiiS_iS_:
.text._Z13merge_co_rankPiiS_iS_:
[----:B------:R-:W-:Y:S01]  /*0000*/  LDC R1, c[0x0][0x37c] ;  /* 0x0000df00ff017b82 */ /* 0x000fe20000000800 */
[----:B------:R-:W0:Y:S01]  /*0010*/  LDCU UR6, c[0x0][0x360] ;  /* 0x00006c00ff0677ac */ /* 0x000e220008000800 */
[----:B------:R-:W-:Y:S01]  /*0020*/  BSSY.RECONVERGENT B0, `(.L_x_0) ;  /* 0x000004e000007945 */ /* 0x000fe20003800200 */
[----:B------:R-:W0:Y:S01]  /*0030*/  LDCU UR4, c[0x0][0x370] ;  /* 0x00006e00ff0477ac */ /* 0x000e220008000800 */
[----:B------:R-:W1:Y:S01]  /*0040*/  LDCU UR7, c[0x0][0x398] ;  /* 0x00007300ff0777ac */ /* 0x000e620008000800 */
[----:B------:R-:W2:Y:S01]  /*0050*/  LDCU UR5, c[0x0][0x388] ;  /* 0x00007100ff0577ac */ /* 0x000ea20008000800 */
[----:B------:R-:W3:Y:S01]  /*0060*/  LDCU UR8, c[0x0][0x398] ;  /* 0x00007300ff0877ac */ /* 0x000ee20008000800 */
[----:B0-----:R-:W-:Y:S01]  /*0070*/  UIMAD UR4, UR6, UR4, URZ ;  /* 0x00000004060472a4 */ /* 0x001fe2000f8e02ff */
[----:B-1----:R-:W-:-:S05]  /*0080*/  IMAD.U32 R3, RZ, RZ, UR7 ;  /* 0x00000007ff037e24 */ /* 0x002fca000f8e00ff */
[----:B------:R-:W-:Y:S01]  /*0090*/  IMAD R7, RZ, RZ, -UR4 ;  /* 0x80000004ff077e24 */ /* 0x000fe2000f8e02ff */
[----:B------:R-:W-:Y:S01]  /*00a0*/  ISETP.NE.U32.AND P2, PT, RZ, UR4, PT ;  /* 0x00000004ff007c0c */ /* 0x000fe2000bf45070 */
[----:B--2---:R-:W-:Y:S01]  /*00b0*/  VIADD R0, R3, UR5 ;  /* 0x0000000503007c36 */ /* 0x004fe20008000000 */
[----:B------:R-:W0:Y:S08]  /*00c0*/  I2F.U32.RP R2, UR4 ;  /* 0x0000000400027d06 */ /* 0x000e300008209000 */
[----:B0-----:R-:W0:Y:S02]  /*00d0*/  MUFU.RCP R2, R2 ;  /* 0x0000000200027308 */ /* 0x001e240000001000 */
[----:B0-----:R-:W-:-:S02]  /*00e0*/  VIADD R4, R2, 0xffffffe ;  /* 0x0ffffffe02047836 */ /* 0x001fc40000000000 */
[----:B------:R-:W-:-:S04]  /*00f0*/  VIADD R2, R0, 0xffffffff ;  /* 0xffffffff00027836 */ /* 0x000fc80000000000 */
[----:B------:R0:W1:Y:S02]  /*0100*/  F2I.FTZ.U32.TRUNC.NTZ R5, R4 ;  /* 0x0000000400057305 */ /* 0x000064000021f000 */
[----:B0-----:R-:W-:Y:S02]  /*0110*/  HFMA2 R4, -RZ, RZ, 0, 0 ;  /* 0x00000000ff047431 */ /* 0x001fe400000001ff */
[----:B-1----:R-:W-:-:S04]  /*0120*/  IMAD R7, R7, R5, RZ ;  /* 0x0000000507077224 */ /* 0x002fc800078e02ff */
[----:B------:R-:W-:Y:S02]  /*0130*/  IMAD.HI.U32 R5, R5, R7, R4 ;  /* 0x0000000705057227 */ /* 0x000fe400078e0004 */
[----:B------:R-:W0:Y:S01]  /*0140*/  S2R R4, SR_TID.X ;  /* 0x0000000000047919 */ /* 0x000e220000002100 */
[----:B------:R-:W1:Y:S03]  /*0150*/  LDC.64 R6, c[0x0][0x380] ;  /* 0x0000e000ff067b82 */ /* 0x000e660000000a00 */
[----:B------:R-:W-:-:S04]  /*0160*/  IMAD.HI.U32 R11, R5, R2, RZ ;  /* 0x00000002050b7227 */ /* 0x000fc800078e00ff */
[----:B------:R-:W-:-:S04]  /*0170*/  IMAD.MOV R5, RZ, RZ, -R11 ;  /* 0x000000ffff057224 */ /* 0x000fc800078e0a0b */
[----:B------:R-:W-:Y:S02]  /*0180*/  IMAD R2, R5, UR4, R2 ;  /* 0x0000000405027c24 */ /* 0x000fe4000f8e0202 */
[----:B------:R-:W0:Y:S03]  /*0190*/  S2R R5, SR_CTAID.X ;  /* 0x0000000000057919 */ /* 0x000e260000002500 */
[----:B------:R-:W-:-:S13]  /*01a0*/  ISETP.GE.U32.AND P0, PT, R2, UR4, PT ;  /* 0x0000000402007c0c */ /* 0x000fda000bf06070 */
[----:B------:R-:W-:Y:S02]  /*01b0*/  @P0 VIADD R2, R2, -UR4 ;  /* 0x8000000402020c36 */ /* 0x000fe40008000000 */
[----:B------:R-:W-:-:S03]  /*01c0*/  @P0 VIADD R11, R11, 0x1 ;  /* 0x000000010b0b0836 */ /* 0x000fc60000000000 */
[----:B------:R-:W-:Y:S01]  /*01d0*/  ISETP.GE.U32.AND P1, PT, R2, UR4, PT ;  /* 0x0000000402007c0c */ /* 0x000fe2000bf26070 */
[----:B0-----:R-:W-:Y:S01]  /*01e0*/  IMAD R2, R5, UR6, R4 ;  /* 0x0000000605027c24 */ /* 0x001fe2000f8e0204 */
[----:B------:R-:W0:Y:S11]  /*01f0*/  LDCU.64 UR6, c[0x0][0x358] ;  /* 0x00006b00ff0677ac */ /* 0x000e360008000a00 */
[----:B------:R-:W-:Y:S01]  /*0200*/  @P1 IADD3 R11, PT, PT, R11, 0x1, RZ ;  /* 0x000000010b0b1810 */ /* 0x000fe20007ffe0ff */
[----:B------:R-:W2:Y:S01]  /*0210*/  LDC.64 R4, c[0x0][0x390] ;  /* 0x0000e400ff047b82 */ /* 0x000ea20000000a00 */
[----:B------:R-:W-:Y:S01]  /*0220*/  @!P2 LOP3.LUT R11, RZ, UR4, RZ, 0x33, !PT ;  /* 0x00000004ff0bac12 */ /* 0x000fe2000f8e33ff */
[----:B------:R-:W-:Y:S01]  /*0230*/  UIADD3 UR4, UPT, UPT, UR5, -0x1, URZ ;  /* 0xffffffff05047890 */ /* 0x000fe2000fffe0ff */
[----:B------:R-:W4:Y:S03]  /*0240*/  LDCU UR5, c[0x0][0x388] ;  /* 0x00007100ff0577ac */ /* 0x000f260008000800 */
[----:B------:R-:W-:-:S04]  /*0250*/  IMAD R2, R2, R11, R2 ;  /* 0x0000000b02027224 */ /* 0x000fc800078e0202 */
[C---:B------:R-:W-:Y:S01]  /*0260*/  IMAD.IADD R9, R2.reuse, 0x1, -R3 ;  /* 0x0000000102097824 */ /* 0x040fe200078e0a03 */
[C---:B------:R-:W-:Y:S02]  /*0270*/  ISETP.GE.AND P0, PT, R2.reuse, R3, PT ;  /* 0x000000030200720c */ /* 0x040fe40003f06270 */
[----:B------:R-:W-:Y:S02]  /*0280*/  VIMNMX R8, PT, PT, R2, UR4, PT ;  /* 0x0000000402087c48 */ /* 0x000fe4000bfe0100 */
[----:B------:R-:W-:Y:S02]  /*0290*/  SEL R9, R9, RZ, P0 ;  /* 0x000000ff09097207 */ /* 0x000fe40000000000 */
[----:B------:R-:W-:Y:S02]  /*02a0*/  IADD3 R11, PT, PT, R11, 0x1, R2 ;  /* 0x000000010b0b7810 */ /* 0x000fe40007ffe002 */
[----:B------:R-:W-:Y:S02]  /*02b0*/  ISETP.GE.AND P0, PT, R9, R8, PT ;  /* 0x000000080900720c */ /* 0x000fe40003f06270 */
[----:B------:R-:W-:-:S11]  /*02c0*/  VIMNMX R0, PT, PT, R0, R11, PT ;  /* 0x0000000b00007248 */ /* 0x000fd60003fe0100 */
[----:B01-34-:R-:W-:Y:S05]  /*02d0*/  @P0 BRA `(.L_x_1) ;  /* 0x0000000000880947 */ /* 0x01bfea0003800000 */
.L_x_5:
[----:B------:R-:W-:Y:S01]  /*02e0*/  IMAD.IADD R10, R8, 0x1, R9 ;  /* 0x00000001080a7824 */ /* 0x000fe200078e0209 */
[----:B------:R-:W-:Y:S03]  /*02f0*/  BSSY.RELIABLE B1, `(.L_x_2) ;  /* 0x000001d000017945 */ /* 0x000fe60003800100 */
[----:B------:R-:W-:-:S05]  /*0300*/  VIADD R3, R10, 0x1 ;  /* 0x000000010a037836 */ /* 0x000fca0000000000 */
[----:B------:R-:W-:-:S04]  /*0310*/  LEA.HI R3, R3, R3, RZ, 0x1 ;  /* 0x0000000303037211 */ /* 0x000fc800078f08ff */
[----:B------:R-:W-:Y:S01]  /*0320*/  SHF.R.S32.HI R15, RZ, 0x1, R3 ;  /* 0x00000001ff0f7819 */ /* 0x000fe20000011403 */
[----:B------:R-:W-:-:S03]  /*0330*/  IMAD.U32 R3, RZ, RZ, UR8 ;  /* 0x00000008ff037e24 */ /* 0x000fc6000f8e00ff */
[----:B------:R-:W-:-:S04]  /*0340*/  IADD3 R16, PT, PT, R2, -R15, RZ ;  /* 0x8000000f02107210 */ /* 0x000fc80007ffe0ff */
[----:B------:R-:W-:-:S04]  /*0350*/  ISETP.GE.AND P0, PT, R16, R3, PT ;  /* 0x000000031000720c */ /* 0x000fc80003f06270 */
[----:B------:R-:W-:Y:S01]  /*0360*/  ISETP.LT.OR P0, PT, R10, 0x1, P0 ;  /* 0x000000010a00780c */ /* 0x000fe20000701670 */
[----:B------:R-:W-:-:S12]  /*0370*/  IMAD.WIDE R10, R15, 0x4, R6 ;  /* 0x000000040f0a7825 */ /* 0x000fd800078e0206 */
[----:B------:R-:W-:Y:S05]  /*0380*/  @P0 BRA `(.L_x_3) ;  /* 0x0000000000180947 */ /* 0x000fea0003800000 */
[----:B--2---:R-:W-:Y:S01]  /*0390*/  IMAD.WIDE R12, R16, 0x4, R4 ;  /* 0x00000004100c7825 */ /* 0x004fe200078e0204 */
[----:B------:R-:W2:Y:S05]  /*03a0*/  LDG.E R14, desc[UR6][R10.64+-0x4] ;  /* 0xfffffc060a0e7981 */ /* 0x000eaa000c1e1900 */
[----:B------:R-:W2:Y:S02]  /*03b0*/  LDG.E R13, desc[UR6][R12.64] ;  /* 0x000000060c0d7981 */ /* 0x000ea4000c1e1900 */
[----:B--2---:R-:W-:Y:S01]  /*03c0*/  ISETP.GT.AND P0, PT, R14, R13, PT ;  /* 0x0000000d0e00720c */ /* 0x004fe20003f04270 */
[----:B------:R-:W-:-:S12]  /*03d0*/  VIADD R14, R15, 0xffffffff ;  /* 0xffffffff0f0e7836 */ /* 0x000fd80000000000 */
[----:B------:R-:W-:Y:S05]  /*03e0*/  @P0 BRA `(.L_x_4) ;  /* 0x0000000000340947 */ /* 0x000fea0003800000 */
.L_x_3:
[----:B------:R-:W-:-:S04]  /*03f0*/  ISETP.GE.AND P0, PT, R16, 0x1, PT ;  /* 0x000000011000780c */ /* 0x000fc80003f06270 */
[----:B------:R-:W-:-:S13]  /*0400*/  ISETP.GE.OR P0, PT, R15, UR5, !P0 ;  /* 0x000000050f007c0c */ /* 0x000fda000c706670 */
[----:B------:R-:W-:Y:S05]  /*0410*/  @P0 BREAK.RELIABLE B1 ;  /* 0x0000000000010942 */ /* 0x000fea0003800100 */
[----:B------:R-:W-:Y:S05]  /*0420*/  @P0 BRA `(.L_x_1) ;  /* 0x0000000000340947 */ /* 0x000fea0003800000 */
[----:B------:R-:W-:Y:S01]  /*0430*/  VIADD R13, R16, 0xffffffff ;  /* 0xffffffff100d7836 */ /* 0x000fe20000000000 */
[----:B------:R-:W3:Y:S03]  /*0440*/  LDG.E R10, desc[UR6][R10.64] ;  /* 0x000000060a0a7981 */ /* 0x000ee6000c1e1900 */
[----:B--2---:R-:W-:-:S06]  /*0450*/  IMAD.WIDE.U32 R12, R13, 0x4, R4 ;  /* 0x000000040d0c7825 */ /* 0x004fcc00078e0004 */
[----:B------:R-:W3:Y:S02]  /*0460*/  LDG.E R13, desc[UR6][R12.64] ;  /* 0x000000060c0d7981 */ /* 0x000ee4000c1e1900 */
[----:B---3--:R-:W-:-:S13]  /*0470*/  ISETP.GT.AND P0, PT, R10, R13, PT ;  /* 0x0000000d0a00720c */ /* 0x008fda0003f04270 */
[----:B------:R-:W-:Y:S05]  /*0480*/  @P0 BREAK.RELIABLE B1 ;  /* 0x0000000000010942 */ /* 0x000fea0003800100 */
[----:B------:R-:W-:Y:S05]  /*0490*/  @P0 BRA `(.L_x_1) ;  /* 0x0000000000180947 */ /* 0x000fea0003800000 */
[----:B------:R-:W-:Y:S02]  /*04a0*/  VIADD R9, R15, 0x1 ;  /* 0x000000010f097836 */ /* 0x000fe40000000000 */
[----:B------:R-:W-:-:S07]  /*04b0*/  IMAD.MOV.U32 R14, RZ, RZ, R8 ;  /* 0x000000ffff0e7224 */ /* 0x000fce00078e0008 */
.L_x_4:
[----:B------:R-:W-:Y:S05]  /*04c0*/  BSYNC.RELIABLE B1 ;  /* 0x0000000000017941 */ /* 0x000fea0003800100 */
.L_x_2:
[-C--:B------:R-:W-:Y:S02]  /*04d0*/  ISETP.GE.AND P0, PT, R9, R14.reuse, PT ;  /* 0x0000000e0900720c */ /* 0x080fe40003f06270 */
[----:B------:R-:W-:-:S11]  /*04e0*/  MOV R8, R14 ;  /* 0x0000000e00087202 */ /* 0x000fd60000000f00 */
[----:B------:R-:W-:Y:S05]  /*04f0*/  @!P0 BRA `(.L_x_5) ;  /* 0xfffffffc00788947 */ /* 0x000fea000383ffff */
.L_x_1:
[----:B------:R-:W-:Y:S05]  /*0500*/  BSYNC.RECONVERGENT B0 ;  /* 0x0000000000007941 */ /* 0x000fea0003800200 */
.L_x_0:
[----:B------:R-:W-:Y:S05]  /*0510*/  WARPSYNC.ALL ;  /* 0x0000000000007948 */ /* 0x000fea0003800000 */
[C---:B------:R-:W-:Y:S01]  /*0520*/  ISETP.GE.AND P0, PT, R0.reuse, R3, PT ;  /* 0x000000030000720c */ /* 0x040fe20003f06270 */
[C---:B------:R-:W-:Y:S01]  /*0530*/  IMAD.IADD R3, R0.reuse, 0x1, -R3 ;  /* 0x0000000100037824 */ /* 0x040fe200078e0a03 */
[----:B--2---:R-:W0:Y:S01]  /*0540*/  LDC.64 R4, c[0x0][0x390] ;  /* 0x0000e400ff047b82 */ /* 0x004e220000000a00 */
[----:B------:R-:W-:Y:S01]  /*0550*/  VIMNMX R10, PT, PT, R0, UR4, PT ;  /* 0x00000004000a7c48 */ /* 0x000fe2000bfe0100 */
[----:B------:R-:W1:Y:S01]  /*0560*/  LDCU UR5, c[0x0][0x398] ;  /* 0x00007300ff0577ac */ /* 0x000e620008000800 */
[----:B------:R-:W-:Y:S01]  /*0570*/  IADD3 R8, PT, PT, R8, 0x1, R9 ;  /* 0x0000000108087810 */ /* 0x000fe20007ffe009 */
[----:B------:R-:W-:Y:S01]  /*0580*/  BSSY.RECONVERGENT B0, `(.L_x_6) ;  /* 0x0000029000007945 */ /* 0x000fe20003800200 */
[----:B------:R-:W-:Y:S01]  /*0590*/  SEL R11, R3, RZ, P0 ;  /* 0x000000ff030b7207 */ /* 0x000fe20000000000 */
[----:B------:R-:W2:Y:S01]  /*05a0*/  LDCU UR8, c[0x0][0x388] ;  /* 0x00007100ff0877ac */ /* 0x000ea20008000800 */
[----:B------:R-:W-:Y:S01]  /*05b0*/  LEA.HI R3, R8, R8, RZ, 0x1 ;  /* 0x0000000808037211 */ /* 0x000fe200078f08ff */
[----:B------:R-:W3:Y:S01]  /*05c0*/  LDC.64 R6, c[0x0][0x380] ;  /* 0x0000e000ff067b82 */ /* 0x000ee20000000a00 */
[----:B------:R-:W-:-:S02]  /*05d0*/  ISETP.GE.AND P0, PT, R11, R10, PT ;  /* 0x0000000a0b00720c */ /* 0x000fc40003f06270 */
[----:B------:R-:W-:-:S11]  /*05e0*/  SHF.R.S32.HI R3, RZ, 0x1, R3 ;  /* 0x00000001ff037819 */ /* 0x000fd60000011403 */
[----:B-1----:R-:W-:Y:S05]  /*05f0*/  @P0 BRA `(.L_x_7) ;  /* 0x0000000000840947 */ /* 0x002fea0003800000 */
.L_x_11:
[----:B------:R-:W-:Y:S01]  /*0600*/  IMAD.IADD R9, R10, 0x1, R11 ;  /* 0x000000010a097824 */ /* 0x000fe200078e020b */
[----:B------:R-:W-:Y:S03]  /*0610*/  BSSY.RELIABLE B1, `(.L_x_8) ;  /* 0x000001c000017945 */ /* 0x000fe60003800100 */
[----:B------:R-:W-:-:S05]  /*0620*/  VIADD R8, R9, 0x1 ;  /* 0x0000000109087836 */ /* 0x000fca0000000000 */
[----:B------:R-:W-:-:S04]  /*0630*/  LEA.HI R8, R8, R8, RZ, 0x1 ;  /* 0x0000000808087211 */ /* 0x000fc800078f08ff */
[----:B------:R-:W-:-:S05]  /*0640*/  SHF.R.S32.HI R15, RZ, 0x1, R8 ;  /* 0x00000001ff0f7819 */ /* 0x000fca0000011408 */
[----:B------:R-:W-:-:S05]  /*0650*/  IMAD.IADD R17, R0, 0x1, -R15 ;  /* 0x0000000100117824 */ /* 0x000fca00078e0a0f */
[----:B------:R-:W-:-:S04]  /*0660*/  ISETP.GE.AND P0, PT, R17, UR5, PT ;  /* 0x0000000511007c0c */ /* 0x000fc8000bf06270 */
[----:B------:R-:W-:Y:S01]  /*0670*/  ISETP.LT.OR P0, PT, R9, 0x1, P0 ;  /* 0x000000010900780c */ /* 0x000fe20000701670 */
[----:B---3--:R-:W-:-:S12]  /*0680*/  IMAD.WIDE R8, R15, 0x4, R6 ;  /* 0x000000040f087825 */ /* 0x008fd800078e0206 */
[----:B------:R-:W-:Y:S05]  /*0690*/  @P0 BRA `(.L_x_9) ;  /* 0x0000000000180947 */ /* 0x000fea0003800000 */
[----:B0-----:R-:W-:Y:S01]  /*06a0*/  IMAD.WIDE R12, R17, 0x4, R4 ;  /* 0x00000004110c7825 */ /* 0x001fe200078e0204 */
[----:B------:R-:W3:Y:S05]  /*06b0*/  LDG.E R14, desc[UR6][R8.64+-0x4] ;  /* 0xfffffc06080e7981 */ /* 0x000eea000c1e1900 */
[----:B------:R-:W3:Y:S02]  /*06c0*/  LDG.E R13, desc[UR6][R12.64] ;  /* 0x000000060c0d7981 */ /* 0x000ee4000c1e1900 */
[----:B---3--:R-:W-:Y:S02]  /*06d0*/  ISETP.GT.AND P0, PT, R14, R13, PT ;  /* 0x0000000d0e00720c */ /* 0x008fe40003f04270 */
[----:B------:R-:W-:-:S11]  /*06e0*/  IADD3 R14, PT, PT, R15, -0x1, RZ ;  /* 0xffffffff0f0e7810 */ /* 0x000fd60007ffe0ff */
[----:B------:R-:W-:Y:S05]  /*06f0*/  @P0 BRA `(.L_x_10) ;  /* 0x0000000000340947 */ /* 0x000fea0003800000 */
.L_x_9:
[----:B------:R-:W-:-:S04]  /*0700*/  ISETP.GE.AND P0, PT, R17, 0x1, PT ;  /* 0x000000011100780c */ /* 0x000fc80003f06270 */
[----:B--2---:R-:W-:-:S13]  /*0710*/  ISETP.GE.OR P0, PT, R15, UR8, !P0 ;  /* 0x000000080f007c0c */ /* 0x004fda000c706670 */
[----:B------:R-:W-:Y:S05]  /*0720*/  @P0 BREAK.RELIABLE B1 ;  /* 0x0000000000010942 */ /* 0x000fea0003800100 */
[----:B------:R-:W-:Y:S05]  /*0730*/  @P0 BRA `(.L_x_7) ;  /* 0x0000000000340947 */ /* 0x000fea0003800000 */
[----:B------:R-:W-:Y:S01]  /*0740*/  VIADD R13, R17, 0xffffffff ;  /* 0xffffffff110d7836 */ /* 0x000fe20000000000 */
[----:B------:R-:W2:Y:S03]  /*0750*/  LDG.E R8, desc[UR6][R8.64] ;  /* 0x0000000608087981 */ /* 0x000ea6000c1e1900 */
[----:B0-----:R-:W-:-:S06]  /*0760*/  IMAD.WIDE.U32 R12, R13, 0x4, R4 ;  /* 0x000000040d0c7825 */ /* 0x001fcc00078e0004 */
[----:B------:R-:W2:Y:S02]  /*0770*/  LDG.E R13, desc[UR6][R12.64] ;  /* 0x000000060c0d7981 */ /* 0x000ea4000c1e1900 */
[----:B--2---:R-:W-:-:S13]  /*0780*/  ISETP.GT.AND P0, PT, R8, R13, PT ;  /* 0x0000000d0800720c */ /* 0x004fda0003f04270 */
[----:B------:R-:W-:Y:S05]  /*0790*/  @P0 BREAK.RELIABLE B1 ;  /* 0x0000000000010942 */ /* 0x000fea0003800100 */
[----:B------:R-:W-:Y:S05]  /*07a0*/  @P0 BRA `(.L_x_7) ;  /* 0x0000000000180947 */ /* 0x000fea0003800000 */
[----:B------:R-:W-:Y:S02]  /*07b0*/  VIADD R11, R15, 0x1 ;  /* 0x000000010f0b7836 */ /* 0x000fe40000000000 */
[----:B------:R-:W-:-:S07]  /*07c0*/  IMAD.MOV.U32 R14, RZ, RZ, R10 ;  /* 0x000000ffff0e7224 */ /* 0x000fce00078e000a */
.L_x_10:
[----:B--2---:R-:W-:Y:S05]  /*07d0*/  BSYNC.RELIABLE B1 ;  /* 0x0000000000017941 */ /* 0x004fea0003800100 */
.L_x_8:
[----:B------:R-:W-:Y:S01]  /*07e0*/  ISETP.GE.AND P0, PT, R11, R14, PT ;  /* 0x0000000e0b00720c */ /* 0x000fe20003f06270 */
[----:B------:R-:W-:-:S12]  /*07f0*/  IMAD.MOV.U32 R10, RZ, RZ, R14 ;  /* 0x000000ffff0a7224 */ /* 0x000fd800078e000e */
[----:B------:R-:W-:Y:S05]  /*0800*/  @!P0 BRA `(.L_x_11) ;  /* 0xfffffffc007c8947 */ /* 0x000fea000383ffff */
.L_x_7:
[----:B--2---:R-:W-:Y:S05]  /*0810*/  BSYNC.RECONVERGENT B0 ;  /* 0x0000000000007941 */ /* 0x004fea0003800200 */
.L_x_6:
[----:B------:R-:W-:Y:S05]  /*0820*/  WARPSYNC.ALL ;  /* 0x0000000000007948 */ /* 0x000fea0003800000 */
[----:B------:R-:W-:Y:S01]  /*0830*/  IADD3 R10, PT, PT, R10, 0x1, R11 ;  /* 0x000000010a0a7810 */ /* 0x000fe20007ffe00b */
[----:B0-----:R-:W0:Y:S01]  /*0840*/  LDC.64 R4, c[0x0][0x390] ;  /* 0x0000e400ff047b82 */ /* 0x001e220000000a00 */
[----:B------:R-:W-:Y:S01]  /*0850*/  IADD3 R9, PT, PT, R2, -R3, RZ ;  /* 0x8000000302097210 */ /* 0x000fe20007ffe0ff */
[----:B------:R-:W-:Y:S01]  /*0860*/  BSSY.RECONVERGENT B0, `(.L_x_12) ;  /* 0x0000024000007945 */ /* 0x000fe20003800200 */
[----:B------:R-:W-:Y:S02]  /*0870*/  LEA.HI R10, R10, R10, RZ, 0x1 ;  /* 0x0000000a0a0a7211 */ /* 0x000fe400078f08ff */
[----:B------:R-:W-:Y:S01]  /*0880*/  CS2R R12, SRZ ;  /* 0x00000000000c7805 */ /* 0x000fe2000001ff00 */
[----:B------:R-:W-:Y:S01]  /*0890*/  IMAD.MOV.U32 R15, RZ, RZ, RZ ;  /* 0x000000ffff0f7224 */ /* 0x000fe200078e00ff */
[----:B------:R-:W-:Y:S01]  /*08a0*/  SHF.R.S32.HI R10, RZ, 0x1, R10 ;  /* 0x00000001ff0a7819 */ /* 0x000fe2000001140a */
[----:B---3--:R-:W1:Y:S03]  /*08b0*/  LDC.64 R6, c[0x0][0x3a0] ;  /* 0x0000e800ff067b82 */ /* 0x008e660000000a00 */
[----:B------:R-:W-:Y:S01]  /*08c0*/  IADD3 R14, PT, PT, R0, -R9, -R10 ;  /* 0x80000009000e7210 */ /* 0x000fe20007ffe80a */
[----:B------:R-:W-:-:S05]  /*08d0*/  IMAD.IADD R11, R10, 0x1, -R3 ;  /* 0x000000010a0b7824 */ /* 0x000fca00078e0a03 */
[----:B------:R-:W-:-:S04]  /*08e0*/  VIMNMX R8, PT, PT, R11, R14, PT ;  /* 0x0000000e0b087248 */ /* 0x000fc80003fe0100 */
[----:B------:R-:W-:Y:S01]  /*08f0*/  ISETP.GE.AND P0, PT, R8, 0x1, PT ;  /* 0x000000010800780c */ /* 0x000fe20003f06270 */
[----:B0-----:R-:W-:-:S04]  /*0900*/  IMAD.WIDE R4, R9, 0x4, R4 ;  /* 0x0000000409047825 */ /* 0x001fc800078e0204 */
[----:B-1----:R-:W-:-:S08]  /*0910*/  IMAD.WIDE R6, R2, 0x4, R6 ;  /* 0x0000000402067825 */ /* 0x002fd000078e0206 */
[----:B------:R-:W-:Y:S05]  /*0920*/  @!P0 BRA `(.L_x_13) ;  /* 0x00000000005c8947 */ /* 0x000fea0003800000 */
[----:B------:R-:W0:Y:S01]  /*0930*/  LDC.64 R8, c[0x0][0x380] ;  /* 0x0000e000ff087b82 */ /* 0x000e220000000a00 */
[----:B------:R-:W-:Y:S01]  /*0940*/  CS2R R12, SRZ ;  /* 0x00000000000c7805 */ /* 0x000fe2000001ff00 */
[----:B------:R-:W-:Y:S02]  /*0950*/  IMAD.MOV.U32 R15, RZ, RZ, RZ ;  /* 0x000000ffff0f7224 */ /* 0x000fe400078e00ff */
[----:B0-----:R-:W-:-:S07]  /*0960*/  IMAD.WIDE R8, R3, 0x4, R8 ;  /* 0x0000000403087825 */ /* 0x001fce00078e0208 */
.L_x_14:
[----:B------:R-:W-:-:S04]  /*0970*/  IMAD.WIDE.U32 R18, R12, 0x4, R8 ;  /* 0x000000040c127825 */ /* 0x000fc800078e0008 */
[----:B------:R-:W-:Y:S02]  /*0980*/  IMAD.WIDE.U32 R16, R15, 0x4, R4 ;  /* 0x000000040f107825 */ /* 0x000fe400078e0004 */
[----:B------:R-:W2:Y:S04]  /*0990*/  LDG.E R18, desc[UR6][R18.64] ;  /* 0x0000000612127981 */ /* 0x000ea8000c1e1900 */
[----:B------:R-:W2:Y:S01]  /*09a0*/  LDG.E R17, desc[UR6][R16.64] ;  /* 0x0000000610117981 */ /* 0x000ea2000c1e1900 */
[----:B------:R-:W-:Y:S01]  /*09b0*/  IMAD.WIDE.U32 R20, R13, 0x4, R6 ;  /* 0x000000040d147825 */ /* 0x000fe200078e0006 */
[----:B------:R-:W-:-:S03]  /*09c0*/  IADD3 R23, PT, PT, R15, 0x1, RZ ;  /* 0x000000010f177810 */ /* 0x000fc60007ffe0ff */
[----:B------:R-:W-:Y:S02]  /*09d0*/  VIADD R22, R12, 0x1 ;  /* 0x000000010c167836 */ /* 0x000fe40000000000 */
[----:B------:R-:W-:Y:S01]  /*09e0*/  VIADD R13, R13, 0x1 ;  /* 0x000000010d0d7836 */ /* 0x000fe20000000000 */
[CC--:B--2---:R-:W-:Y:S02]  /*09f0*/  ISETP.GT.AND P0, PT, R18.reuse, R17.reuse, PT ;  /* 0x000000111200720c */ /* 0x0c4fe40003f04270 */
[CC--:B------:R-:W-:Y:S02]  /*0a00*/  ISETP.GT.AND P1, PT, R18.reuse, R17.reuse, PT ;  /* 0x000000111200720c */ /* 0x0c0fe40003f24270 */
[----:B------:R-:W-:-:S05]  /*0a10*/  VIMNMX R25, PT, PT, R18, R17, PT ;  /* 0x0000001112197248 */ /* 0x000fca0003fe0100 */
[----:B------:R0:W-:Y:S04]  /*0a20*/  STG.E desc[UR6][R20.64], R25 ;  /* 0x0000001914007986 */ /* 0x0001e8000c101906 */
[----:B------:R-:W-:Y:S02]  /*0a30*/  @!P0 IMAD.MOV R23, RZ, RZ, R15 ;  /* 0x000000ffff178224 */ /* 0x000fe400078e020f */
[----:B------:R-:W-:-:S03]  /*0a40*/  @P1 IMAD.MOV R22, RZ, RZ, R12 ;  /* 0x000000ffff161224 */ /* 0x000fc600078e020c */
[----:B------:R-:W-:Y:S01]  /*0a50*/  ISETP.GE.AND P0, PT, R23, R14, PT ;  /* 0x0000000e1700720c */ /* 0x000fe20003f06270 */
[----:B------:R-:W-:Y:S01]  /*0a60*/  IMAD.MOV.U32 R12, RZ, RZ, R22 ;  /* 0x000000ffff0c7224 */ /* 0x000fe200078e0016 */
[----:B------:R-:W-:Y:S02]  /*0a70*/  ISETP.LT.AND P1, PT, R22, R11, PT ;  /* 0x0000000b1600720c */ /* 0x000fe40003f21270 */
[----:B------:R-:W-:-:S11]  /*0a80*/  MOV R15, R23 ;  /* 0x00000017000f7202 */ /* 0x000fd60000000f00 */
[----:B0-----:R-:W-:Y:S05]  /*0a90*/  @!P0 BRA P1, `(.L_x_14) ;  /* 0xfffffffc00b48947 */ /* 0x001fea000083ffff */
.L_x_13:
[----:B------:R-:W-:Y:S05]  /*0aa0*/  BSYNC.RECONVERGENT B0 ;  /* 0x0000000000007941 */ /* 0x000fea0003800200 */
.L_x_12:
[----:B------:R-:W-:-:S13]  /*0ab0*/  ISETP.NE.AND P0, PT, R12, R11, PT ;  /* 0x0000000b0c00720c */ /* 0x000fda0003f05270 */
[----:B------:R-:W-:Y:S05]  /*0ac0*/  @!P0 BRA `(.L_x_15) ;  /* 0x0000000000c48947 */ /* 0x000fea0003800000 */
[----:B------:R-:W-:-:S13]  /*0ad0*/  ISETP.GE.AND P0, PT, R12, R11, PT ;  /* 0x0000000b0c00720c */ /* 0x000fda0003f06270 */
[----:B------:R-:W-:Y:S05]  /*0ae0*/  @P0 EXIT ;  /* 0x000000000000094d */ /* 0x000fea0003800000 */
[----:B------:R-:W-:Y:S01]  /*0af0*/  IADD3 R0, PT, PT, R10, -R12, -R3 ;  /* 0x8000000c0a007210 */ /* 0x000fe20007ffe803 */
[----:B------:R-:W-:Y:S03]  /*0b00*/  BSSY.RECONVERGENT B0, `(.L_x_16) ;  /* 0x0000017000007945 */ /* 0x000fe60003800200 */
[----:B------:R-:W-:Y:S01]  /*0b10*/  LOP3.LUT P0, R9, R0, 0x3, RZ, 0xc0, !PT ;  /* 0x0000000300097812 */ /* 0x000fe2000780c0ff */
[----:B------:R-:W-:-:S12]  /*0b20*/  IMAD.MOV.U32 R0, RZ, RZ, R12 ;  /* 0x000000ffff007224 */ /* 0x000fd800078e000c */
[----:B------:R-:W-:Y:S05]  /*0b30*/  @!P0 BRA `(.L_x_17) ;  /* 0x00000000004c8947 */ /* 0x000fea0003800000 */
[----:B------:R-:W0:Y:S01]  /*0b40*/  LDCU.64 UR4, c[0x0][0x380] ;  /* 0x00007000ff0477ac */ /* 0x000e220008000a00 */
[----:B------:R-:W-:Y:S01]  /*0b50*/  IMAD.WIDE.U32 R4, R12, 0x4, RZ ;  /* 0x000000040c047825 */ /* 0x000fe200078e00ff */
[----:B------:R-:W-:Y:S03]  /*0b60*/  BSSY.RECONVERGENT B1, `(.L_x_17) ;  /* 0x0000010000017945 */ /* 0x000fe60003800200 */
[----:B------:R-:W-:Y:S02]  /*0b70*/  IMAD.IADD R0, R9, 0x1, R12 ;  /* 0x0000000109007824 */ /* 0x000fe400078e020c */
[----:B------:R-:W-:-:S04]  /*0b80*/  IMAD.WIDE R4, R3, 0x4, R4 ;  /* 0x0000000403047825 */ /* 0x000fc800078e0204 */
[----:B------:R-:W-:Y:S01]  /*0b90*/  IMAD.MOV R2, RZ, RZ, -R9 ;  /* 0x000000ffff027224 */ /* 0x000fe200078e0a09 */
[----:B0-----:R-:W-:-:S04]  /*0ba0*/  IADD3 R8, P0, PT, R4, UR4, RZ ;  /* 0x0000000404087c10 */ /* 0x001fc8000ff1e0ff */
[----:B------:R-:W-:-:S09]  /*0bb0*/  IADD3.X R15, PT, PT, R5, UR5, RZ, P0, !PT ;  /* 0x00000005050f7c10 */ /* 0x000fd200087fe4ff */
.L_x_18:
[----:B0-----:R-:W-:-:S06]  /*0bc0*/  IMAD.MOV.U32 R9, RZ, RZ, R15 ;  /* 0x000000ffff097224 */ /* 0x001fcc00078e000f */
[----:B------:R0:W2:Y:S01]  /*0bd0*/  LDG.E R9, desc[UR6][R8.64] ;  /* 0x0000000608097981 */ /* 0x0000a2000c1e1900 */
[----:B------:R-:W-:Y:S01]  /*0be0*/  IMAD.WIDE.U32 R4, R13, 0x4, R6 ;  /* 0x000000040d047825 */ /* 0x000fe200078e0006 */
[----:B------:R-:W-:-:S03]  /*0bf0*/  IADD3 R2, PT, PT, R2, 0x1, RZ ;  /* 0x0000000102027810 */ /* 0x000fc60007ffe0ff */
[----:B------:R-:W-:Y:S01]  /*0c00*/  VIADD R13, R13, 0x1 ;  /* 0x000000010d0d7836 */ /* 0x000fe20000000000 */
[----:B------:R-:W-:Y:S02]  /*0c10*/  ISETP.NE.AND P0, PT, R2, RZ, PT ;  /* 0x000000ff0200720c */ /* 0x000fe40003f05270 */
[----:B0-----:R-:W-:-:S05]  /*0c20*/  IADD3 R8, P1, PT, R8, 0x4, RZ ;  /* 0x0000000408087810 */ /* 0x001fca0007f3e0ff */
[----:B------:R-:W-:Y:S01]  /*0c30*/  IMAD.X R15, RZ, RZ, R15, P1 ;  /* 0x000000ffff0f7224 */ /* 0x000fe200008e060f */
[----:B--2---:R0:W-:Y:S05]  /*0c40*/  STG.E desc[UR6][R4.64], R9 ;  /* 0x0000000904007986 */ /* 0x0041ea000c101906 */
[----:B------:R-:W-:Y:S05]  /*0c50*/  @P0 BRA `(.L_x_18) ;  /* 0xfffffffc00d80947 */ /* 0x000fea000383ffff */
[----:B------:R-:W-:Y:S05]  /*0c60*/  BSYNC.RECONVERGENT B1 ;  /* 0x0000000000017941 */ /* 0x000fea0003800200 */
.L_x_17:
[----:B------:R-:W-:Y:S05]  /*0c70*/  BSYNC.RECONVERGENT B0 ;  /* 0x0000000000007941 */ /* 0x000fea0003800200 */
.L_x_16:
[----:B------:R-:W-:-:S04]  /*0c80*/  IADD3 R10, PT, PT, R3, R12, -R10 ;  /* 0x0000000c030a7210 */ /* 0x000fc80007ffe80a */
[----:B------:R-:W-:-:S13]  /*0c90*/  ISETP.GT.U32.AND P0, PT, R10, -0x4, PT ;  /* 0xfffffffc0a00780c */ /* 0x000fda0003f04070 */
[----:B------:R-:W-:Y:S05]  /*0ca0*/  @P0 EXIT ;  /* 0x000000000000094d */ /* 0x000fea0003800000 */
[----:B0-----:R-:W0:Y:S02]  /*0cb0*/  LDC.64 R4, c[0x0][0x380] ;  /* 0x0000e000ff047b82 */ /* 0x001e240000000a00 */
[----:B0-----:R-:W-:-:S03]  /*0cc0*/  IMAD.WIDE R4, R3, 0x4, R4 ;  /* 0x0000000403047825 */ /* 0x001fc600078e0204 */
[----:B------:R-:W-:-:S05]  /*0cd0*/  IADD3 R4, P0, PT, R4, 0x8, RZ ;  /* 0x0000000804047810 */ /* 0x000fca0007f1e0ff */
[----:B------:R-:W-:-:S08]  /*0ce0*/  IMAD.X R5, RZ, RZ, R5, P0 ;  /* 0x000000ffff057224 */ /* 0x000fd000000e0605 */
.L_x_19:
[----:B------:R-:W-:-:S05]  /*0cf0*/  IMAD.WIDE R2, R0, 0x4, R4 ;  /* 0x0000000400027825 */ /* 0x000fca00078e0204 */
[----:B0-----:R-:W2:Y:S01]  /*0d00*/  LDG.E R15, desc[UR6][R2.64+-0x8] ;  /* 0xfffff806020f7981 */ /* 0x001ea2000c1e1900 */
[----:B------:R-:W-:-:S05]  /*0d10*/  IMAD.WIDE.U32 R8, R13, 0x4, R6 ;  /* 0x000000040d087825 */ /* 0x000fca00078e0006 */
[----:B--2---:R0:W-:Y:S04]  /*0d20*/  STG.E desc[UR6][R8.64], R15 ;  /* 0x0000000f08007986 */ /* 0x0041e8000c101906 */
[----:B------:R-:W2:Y:S04]  /*0d30*/  LDG.E R17, desc[UR6][R2.64+-0x4] ;  /* 0xfffffc0602117981 */ /* 0x000ea8000c1e1900 */
[----:B--2---:R0:W-:Y:S04]  /*0d40*/  STG.E desc[UR6][R8.64+0x4], R17 ;  /* 0x0000041108007986 */ /* 0x0041e8000c101906 */
[----:B------:R-:W2:Y:S04]  /*0d50*/  LDG.E R19, desc[UR6][R2.64] ;  /* 0x0000000602137981 */ /* 0x000ea8000c1e1900 */
[----:B--2---:R0:W-:Y:S04]  /*0d60*/  STG.E desc[UR6][R8.64+0x8], R19 ;  /* 0x0000081308007986 */ /* 0x0041e8000c101906 */
[----:B------:R-:W2:Y:S01]  /*0d70*/  LDG.E R21, desc[UR6][R2.64+0x4] ;  /* 0x0000040602157981 */ /* 0x000ea2000c1e1900 */
[----:B------:R-:W-:Y:S01]  /*0d80*/  IADD3 R0, PT, PT, R0, 0x4, RZ ;  /* 0x0000000400007810 */ /* 0x000fe20007ffe0ff */
[----:B------:R-:W-:-:S03]  /*0d90*/  VIADD R13, R13, 0x4 ;  /* 0x000000040d0d7836 */ /* 0x000fc60000000000 */
[----:B------:R-:W-:Y:S01]  /*0da0*/  ISETP.GE.AND P0, PT, R0, R11, PT ;  /* 0x0000000b0000720c */ /* 0x000fe20003f06270 */
[----:B--2---:R0:W-:-:S12]  /*0db0*/  STG.E desc[UR6][R8.64+0xc], R21 ;  /* 0x00000c1508007986 */ /* 0x0041d8000c101906 */
[----:B------:R-:W-:Y:S05]  /*0dc0*/  @!P0 BRA `(.L_x_19) ;  /* 0xfffffffc00c88947 */ /* 0x000fea000383ffff */
[----:B------:R-:W-:Y:S05]  /*0dd0*/  EXIT ;  /* 0x000000000000794d */ /* 0x000fea0003800000 */
.L_x_15:
[----:B------:R-:W-:-:S13]  /*0de0*/  ISETP.GE.AND P0, PT, R15, R14, PT ;  /* 0x0000000e0f00720c */ /* 0x000fda0003f06270 */
[----:B------:R-:W-:Y:S05]  /*0df0*/  @P0 EXIT ;  /* 0x000000000000094d */ /* 0x000fea0003800000 */
[----:B------:R-:W-:Y:S01]  /*0e00*/  IMAD.IADD R17, R0, 0x1, R3 ;  /* 0x0000000100117824 */ /* 0x000fe200078e0203 */
[----:B------:R-:W-:Y:S01]  /*0e10*/  IADD3 R0, PT, PT, R10, R2, R15 ;  /* 0x000000020a007210 */ /* 0x000fe20007ffe00f */
[----:B------:R-:W-:Y:S01]  /*0e20*/  BSSY.RECONVERGENT B0, `(.L_x_20) ;  /* 0x0000014000007945 */ /* 0x000fe20003800200 */
[----:B------:R-:W-:-:S03]  /*0e30*/  MOV R11, R15 ;  /* 0x0000000f000b7202 */ /* 0x000fc60000000f00 */
[----:B------:R-:W-:-:S05]  /*0e40*/  IMAD.IADD R0, R17, 0x1, -R0 ;  /* 0x0000000111007824 */ /* 0x000fca00078e0a00 */
[----:B------:R-:W-:-:S13]  /*0e50*/  LOP3.LUT P0, R0, R0, 0x3, RZ, 0xc0, !PT ;  /* 0x0000000300007812 */ /* 0x000fda000780c0ff */
[----:B------:R-:W-:Y:S05]  /*0e60*/  @!P0 BRA `(.L_x_21) ;  /* 0x00000000003c8947 */ /* 0x000fea0003800000 */
[----:B------:R-:W-:Y:S01]  /*0e70*/  BSSY.RECONVERGENT B1, `(.L_x_22) ;  /* 0x000000d000017945 */ /* 0x000fe20003800200 */
[----:B------:R-:W-:Y:S02]  /*0e80*/  IMAD.MOV R0, RZ, RZ, -R0 ;  /* 0x000000ffff007224 */ /* 0x000fe400078e0a00 */
[----:B------:R-:W-:Y:S02]  /*0e90*/  IMAD.MOV.U32 R3, RZ, RZ, R13 ;  /* 0x000000ffff037224 */ /* 0x000fe400078e000d */
[----:B------:R-:W-:-:S07]  /*0ea0*/  IMAD.MOV.U32 R11, RZ, RZ, R15 ;  /* 0x000000ffff0b7224 */ /* 0x000fce00078e000f */
.L_x_23:
[----:B0-----:R-:W-:-:S06]  /*0eb0*/  IMAD.WIDE R8, R11, 0x4, R4 ;  /* 0x000000040b087825 */ /* 0x001fcc00078e0204 */
[----:B------:R-:W2:Y:S01]  /*0ec0*/  LDG.E R9, desc[UR6][R8.64] ;  /* 0x0000000608097981 */ /* 0x000ea2000c1e1900 */
[----:B------:R-:W-:Y:S01]  /*0ed0*/  IMAD.WIDE.U32 R12, R3, 0x4, R6 ;  /* 0x00000004030c7825 */ /* 0x000fe200078e0006 */
[----:B------:R-:W-:-:S03]  /*0ee0*/  IADD3 R0, PT, PT, R0, 0x1, RZ ;  /* 0x0000000100007810 */ /* 0x000fc60007ffe0ff */
[----:B------:R-:W-:Y:S01]  /*0ef0*/  VIADD R3, R3, 0x1 ;  /* 0x0000000103037836 */ /* 0x000fe20000000000 */
[----:B------:R-:W-:Y:S01]  /*0f00*/  ISETP.NE.AND P0, PT, R0, RZ, PT ;  /* 0x000000ff0000720c */ /* 0x000fe20003f05270 */
[----:B------:R-:W-:Y:S01]  /*0f10*/  VIADD R11, R11, 0x1 ;  /* 0x000000010b0b7836 */ /* 0x000fe20000000000 */
[----:B--2---:R0:W-:Y:S11]  /*0f20*/  STG.E desc[UR6][R12.64], R9 ;  /* 0x000000090c007986 */ /* 0x0041f6000c101906 */
[----:B------:R-:W-:Y:S05]  /*0f30*/  @P0 BRA `(.L_x_23) ;  /* 0xfffffffc00dc0947 */ /* 0x000fea000383ffff */
[----:B------:R-:W-:Y:S05]  /*0f40*/  BSYNC.RECONVERGENT B1 ;  /* 0x0000000000017941 */ /* 0x000fea0003800200 */
.L_x_22:
[----:B0-----:R-:W-:-:S07]  /*0f50*/  IMAD.MOV.U32 R13, RZ, RZ, R3 ;  /* 0x000000ffff0d7224 */ /* 0x001fce00078e0003 */
.L_x_21:
[----:B------:R-:W-:Y:S05]  /*0f60*/  BSYNC.RECONVERGENT B0 ;  /* 0x0000000000007941 */ /* 0x000fea0003800200 */
.L_x_20:
[----:B------:R-:W-:-:S04]  /*0f70*/  IADD3 R3, PT, PT, R10, R15, RZ ;  /* 0x0000000f0a037210 */ /* 0x000fc80007ffe0ff */
[----:B------:R-:W-:-:S04]  /*0f80*/  IADD3 R3, PT, PT, R3, R2, -R17 ;  /* 0x0000000203037210 */ /* 0x000fc80007ffe811 */
[----:B------:R-:W-:-:S13]  /*0f90*/  ISETP.GT.U32.AND P0, PT, R3, -0x4, PT ;  /* 0xfffffffc0300780c */ /* 0x000fda0003f04070 */
[----:B------:R-:W-:Y:S05]  /*0fa0*/  @P0 EXIT ;  /* 0x000000000000094d */ /* 0x000fea0003800000 */
.L_x_24:
        /* <DEDUP_REMOVED lines=9> */
[----:B------:R-:W-:-:S02]  /*1040*/  VIADD R11, R11, 0x4 ;  /* 0x000000040b0b7836 */ /* 0x000fc40000000000 */
[----:B------:R-:W-:-:S03]  /*1050*/  VIADD R13, R13, 0x4 ;  /* 0x000000040d0d7836 */ /* 0x000fc60000000000 */
[----:B------:R-:W-:Y:S01]  /*1060*/  ISETP.GE.AND P0, PT, R11, R14, PT ;  /* 0x0000000e0b00720c */ /* 0x000fe20003f06270 */
[----:B--2---:R0:W-:-:S12]  /*1070*/  STG.E desc[UR6][R8.64+0xc], R21 ;  /* 0x00000c1508007986 */ /* 0x0041d8000c101906 */
[----:B------:R-:W-:Y:S05]  /*1080*/  @!P0 BRA `(.L_x_24) ;  /* 0xfffffffc00c88947 */ /* 0x000fea000383ffff */
[----:B------:R-:W-:Y:S05]  /*1090*/  EXIT ;  /* 0x000000000000794d */ /* 0x000fea0003800000 */
.L_x_25:
[----:B------:R-:W-:-:S00]  /*10a0*/  BRA `(.L_x_25) ;  /* 0xfffffffc00fc7947 */ /* 0x000fc0000383ffff */
[----:B------:R-:W-:-:S00]  /*10b0*/  NOP ;  /* 0x0000000000007918 */ /* 0x000fc00000000000 */
        /* <DEDUP_REMOVED lines=12> */
.L_x_26:


//--------------------- .nv.shared.reserved.0     --------------------------
	.section	.nv.shared.reserved.0,"aw",@nobits
	.weak		__nv_reservedSMEM_offset_0_alias
	.size		__nv_reservedSMEM_offset_0_alias, 0, 64
	.other		__nv_reservedSMEM_offset_0_alias,@"STO_CUDA_RESERVED_SHARED STV_DEFAULT"
__nv_reservedSMEM_offset_0_alias:
	.zero		0
	.zero		64


//--------------------- .nv.constant0._Z13merge_co_rankPiiS_iS_ --------------------------
	.section	.nv.constant0._Z13merge_co_rankPiiS_iS_,"a",@progbits
	.sectionflags	@""
	.align	4
.nv.constant0._Z13merge_co_rankPiiS_iS_:
	.zero		936


//--------------------- SYMBOLS --------------------------

	.type		.nv.reservedSmem.offset0,@object
	.size		.nv.reservedSmem.offset0,0x4
